//
// Generated by NVIDIA NVVM Compiler
//
// Compiler Build ID: CL-36424714
// Cuda compilation tools, release 13.0, V13.0.88
// Based on NVVM 20.0.0
//

.version 9.0
.target sm_100
.address_size 64

	// .globl	_Z11incrementorv
.global .attribute(.managed) .align 4 .b8 result[20];

.visible .entry _Z11incrementorv()
{
	.reg .b32 	%r<4>;
	.reg .b64 	%rd<4>;

	mov.u32 	%r1, %tid.x;
	mul.wide.u32 	%rd1, %r1, 4;
	mov.u64 	%rd2, result;
	add.s64 	%rd3, %rd2, %rd1;
	ld.global.u32 	%r2, [%rd3];
	add.s32 	%r3, %r2, 1;
	st.global.u32 	[%rd3], %r3;
	ret;

}


// ===== COMPILED SASS (sm_100) =====

	.target	sm_100

	.elftype	@"ET_EXEC"


//--------------------- .note.nv.tkinfo           --------------------------
	.section	.note.nv.tkinfo,"",@"SHT_NOTE"
	.sectionflags	@"SHF_NOTE_NV_TKINFO"
	.tkinfo
        /*0018*/ 	.word	0x00000002
        /*0030*/ 	.string	""
        /*0030*/ 	.string	"ptxas"
        /*0030*/ 	.string	"Cuda compilation tools, release 13.0, V13.0.88"
        /*0030*/ 	.string	"Build cuda_13.0.r13.0/compiler.36424714_0"
        /*0030*/ 	.string	"-arch sm_100 -m 64 "



//--------------------- .note.nv.cuinfo           --------------------------
	.section	.note.nv.cuinfo,"",@"SHT_NOTE"
	.sectionflags	@"SHF_NOTE_NV_CUINFO"
        /*0018*/ 	.short	0x0002
        /*001a*/ 	.short	0x0064
        /*001c*/ 	.short	0x0082
	.zero		2


//--------------------- .nv.info                  --------------------------
	.section	.nv.info,"",@"SHT_CUDA_INFO"
	.align	4


	//----- nvinfo : EIATTR_REGCOUNT
	.align		4
        /*0000*/ 	.byte	0x04, 0x2f
        /*0002*/ 	.short	(.L_2 - .L_1)
	.align		4
.L_1:
        /*0004*/ 	.word	index@(_Z11incrementorv)
        /*0008*/ 	.word	0x00000008


	//----- nvinfo : EIATTR_FRAME_SIZE
	.align		4
.L_2:
        /*000c*/ 	.byte	0x04, 0x11
        /*000e*/ 	.short	(.L_4 - .L_3)
	.align		4
.L_3:
        /*0010*/ 	.word	index@(_Z11incrementorv)
        /*0014*/ 	.word	0x00000000


	//----- nvinfo : EIATTR_MIN_STACK_SIZE
	.align		4
.L_4:
        /*0018*/ 	.byte	0x04, 0x12
        /*001a*/ 	.short	(.L_6 - .L_5)
	.align		4
.L_5:
        /*001c*/ 	.word	index@(_Z11incrementorv)
        /*0020*/ 	.word	0x00000000
.L_6:


//--------------------- .nv.compat                --------------------------
	.section	.nv.compat,"",@"SHT_CUDA_COMPAT_INFO"
	.align	4
        /*0000*/ 	.byte	0x02, 0x09, 0x00, 0x00, 0x02, 0x02, 0x01, 0x00, 0x02, 0x05, 0x05, 0x00, 0x03, 0x07, 0x01, 0x01
        /*0010*/ 	.byte	0x02, 0x03, 0x00, 0x00, 0x02, 0x06, 0x01, 0x00, 0x04, 0x0b, 0x08, 0x00, 0x09, 0x00, 0x00, 0x00
        /*0020*/ 	.byte	0x00, 0x00, 0x00, 0x00


//--------------------- .nv.info._Z11incrementorv --------------------------
	.section	.nv.info._Z11incrementorv,"",@"SHT_CUDA_INFO"
	.sectionflags	@""
	.align	4


	//----- nvinfo : EIATTR_CUDA_API_VERSION
	.align		4
        /*0000*/ 	.byte	0x04, 0x37
        /*0002*/ 	.short	(.L_8 - .L_7)
.L_7:
        /*0004*/ 	.word	0x00000082


	//----- nvinfo : EIATTR_SPARSE_MMA_MASK
	.align		4
.L_8:
        /*0008*/ 	.byte	0x03, 0x50
        /*000a*/ 	.short	0x0000


	//----- nvinfo : EIATTR_MAXREG_COUNT
	.align		4
        /*000c*/ 	.byte	0x03, 0x1b
        /*000e*/ 	.short	0x00ff


	//----- nvinfo : EIATTR_MERCURY_ISA_VERSION
	.align		4
        /*0010*/ 	.byte	0x03, 0x5f
        /*0012*/ 	.short	0x0101


	//----- nvinfo : EIATTR_VRC_CTA_INIT_COUNT
	.align		4
        /*0014*/ 	.byte	0x02, 0x4a
	.zero		1
	.zero		1


	//----- nvinfo : EIATTR_EXIT_INSTR_OFFSETS
	.align		4
        /*0018*/ 	.byte	0x04, 0x1c
        /*001a*/ 	.short	(.L_10 - .L_9)


	//   ....[0]....
.L_9:
        /*001c*/ 	.word	0x00000080


	//----- nvinfo : EIATTR_SW_WAR
	.align		4
.L_10:
        /*0020*/ 	.byte	0x04, 0x36
        /*0022*/ 	.short	(.L_12 - .L_11)
.L_11:
        /*0024*/ 	.word	0x00000008
.L_12:


//--------------------- .nv.callgraph             --------------------------
	.section	.nv.callgraph,"",@"SHT_CUDA_CALLGRAPH"
	.align	4
	.sectionentsize	8
	.align		4
        /*0000*/ 	.word	0x00000000
	.align		4
        /*0004*/ 	.word	0xffffffff
	.align		4
        /*0008*/ 	.word	0x00000000
	.align		4
        /*000c*/ 	.word	0xfffffffe
	.align		4
        /*0010*/ 	.word	0x00000000
	.align		4
        /*0014*/ 	.word	0xfffffffd
	.align		4
        /*0018*/ 	.word	0x00000000
	.align		4
        /*001c*/ 	.word	0xfffffffc


//--------------------- .nv.constant4             --------------------------
	.section	.nv.constant4,"a",@progbits
	.align	8
	.align		8
.nv.constant4:
        /*0000*/ 	.dword	result


//--------------------- .text._Z11incrementorv    --------------------------
	.section	.text._Z11incrementorv,"ax",@progbits
	.align	128
        .global         _Z11incrementorv
        .type           _Z11incrementorv,@function
        .size           _Z11incrementorv,(.L_x_1 - _Z11incrementorv)
        .other          _Z11incrementorv,@"STO_CUDA_ENTRY STV_DEFAULT"
_Z11incrementorv:
.text._Z11incrementorv:
[----:B------:R-:W-:Y:S01]  /*0000*/  LDC R1, c[0x0][0x37c] ;  /* 0x0000df00ff017b82 */ /* 0x000fe20000000800 */
[----:B------:R-:W0:Y:S07]  /*0010*/  S2R R5, SR_TID.X ;  /* 0x0000000000057919 */ /* 0x000e2e0000002100 */
[----:B------:R-:W0:Y:S01]  /*0020*/  LDC.64 R2, c[0x4][RZ] ;  /* 0x01000000ff027b82 */ /* 0x000e220000000a00 */
[----:B------:R-:W1:Y:S01]  /*0030*/  LDCU.64 UR4, c[0x0][0x358] ;  /* 0x00006b00ff0477ac */ /* 0x000e620008000a00 */
[----:B0-----:R-:W-:-:S05]  /*0040*/  IMAD.WIDE.U32 R2, R5, 0x4, R2 ;  /* 0x0000000405027825 */ /* 0x001fca00078e0002 */
[----:B-1----:R-:W2:Y:S02]  /*0050*/  LDG.E R0, desc[UR4][R2.64] ;  /* 0x0000000402007981 */ /* 0x002ea4000c1e1900 */
[----:B--2---:R-:W-:-:S05]  /*0060*/  IADD3 R5, PT, PT, R0, 0x1, RZ ;  /* 0x0000000100057810 */ /* 0x004fca0007ffe0ff */
[----:B------:R-:W-:Y:S01]  /*0070*/  STG.E desc[UR4][R2.64], R5 ;  /* 0x0000000502007986 */ /* 0x000fe2000c101904 */
[----:B------:R-:W-:Y:S05]  /*0080*/  EXIT ;  /* 0x000000000000794d */ /* 0x000fea0003800000 */
.L_x_0:
[----:B------:R-:W-:-:S00]  /*0090*/  BRA `(.L_x_0) ;  /* 0xfffffffc00fc7947 */ /* 0x000fc0000383ffff */
[----:B------:R-:W-:-:S00]  /*00a0*/  NOP ;  /* 0x0000000000007918 */ /* 0x000fc00000000000 */
        /* <DEDUP_REMOVED lines=13> */
.L_x_1:


//--------------------- .nv.shared.reserved.0     --------------------------
	.section	.nv.shared.reserved.0,"aw",@nobits
	.weak		__nv_reservedSMEM_offset_0_alias
	.size		__nv_reservedSMEM_offset_0_alias, 0, 64
	.other		__nv_reservedSMEM_offset_0_alias,@"STO_CUDA_RESERVED_SHARED STV_DEFAULT"
__nv_reservedSMEM_offset_0_alias:
	.zero		0
	.zero		64


//--------------------- .nv.global                --------------------------
	.section	.nv.global,"aw",@nobits
	.align	4
.nv.global:
	.type		result,@object
	.size		result,(.L_0 - result)
	.other		result,@"STV_DEFAULT STO_CUDA_MANAGED"
result:
	.zero		20
.L_0:


//--------------------- .nv.constant0._Z11incrementorv --------------------------
	.section	.nv.constant0._Z11incrementorv,"a",@progbits
	.sectionflags	@""
	.align	4
.nv.constant0._Z11incrementorv:
	.zero		896


//--------------------- SYMBOLS --------------------------

	.type		.nv.reservedSmem.offset0,@object
	.size		.nv.reservedSmem.offset0,0x4
